//
// Generated by NVIDIA NVVM Compiler
//
// Compiler Build ID: CL-36424714
// Cuda compilation tools, release 13.0, V13.0.88
// Based on NVVM 20.0.0
//

.version 9.0
.target sm_100
.address_size 64

	// .globl	_Z36transform_sapien_to_physx_add_offsetPN36_GLOBAL__N__24208758_4_k_cu_5200fd9115SapienTransformEPKiPK6float4i

.visible .entry _Z36transform_sapien_to_physx_add_offsetPN36_GLOBAL__N__24208758_4_k_cu_5200fd9115SapienTransformEPKiPK6float4i(
	.param .u64 .ptr .align 1 _Z36transform_sapien_to_physx_add_offsetPN36_GLOBAL__N__24208758_4_k_cu_5200fd9115SapienTransformEPKiPK6float4i_param_0,
	.param .u64 .ptr .align 1 _Z36transform_sapien_to_physx_add_offsetPN36_GLOBAL__N__24208758_4_k_cu_5200fd9115SapienTransformEPKiPK6float4i_param_1,
	.param .u64 .ptr .align 1 _Z36transform_sapien_to_physx_add_offsetPN36_GLOBAL__N__24208758_4_k_cu_5200fd9115SapienTransformEPKiPK6float4i_param_2,
	.param .u32 _Z36transform_sapien_to_physx_add_offsetPN36_GLOBAL__N__24208758_4_k_cu_5200fd9115SapienTransformEPKiPK6float4i_param_3
)
{
	.reg .pred 	%p<2>;
	.reg .b32 	%r<7>;
	.reg .b32 	%f<14>;
	.reg .b64 	%rd<13>;

	ld.param.u64 	%rd1, [_Z36transform_sapien_to_physx_add_offsetPN36_GLOBAL__N__24208758_4_k_cu_5200fd9115SapienTransformEPKiPK6float4i_param_0];
	ld.param.u64 	%rd2, [_Z36transform_sapien_to_physx_add_offsetPN36_GLOBAL__N__24208758_4_k_cu_5200fd9115SapienTransformEPKiPK6float4i_param_1];
	ld.param.u64 	%rd3, [_Z36transform_sapien_to_physx_add_offsetPN36_GLOBAL__N__24208758_4_k_cu_5200fd9115SapienTransformEPKiPK6float4i_param_2];
	ld.param.u32 	%r2, [_Z36transform_sapien_to_physx_add_offsetPN36_GLOBAL__N__24208758_4_k_cu_5200fd9115SapienTransformEPKiPK6float4i_param_3];
	mov.u32 	%r3, %ctaid.x;
	mov.u32 	%r4, %ntid.x;
	mov.u32 	%r5, %tid.x;
	mad.lo.s32 	%r1, %r3, %r4, %r5;
	setp.ge.s32 	%p1, %r1, %r2;
	@%p1 bra 	$L__BB0_2;
	cvta.to.global.u64 	%rd4, %rd2;
	cvta.to.global.u64 	%rd5, %rd1;
	cvta.to.global.u64 	%rd6, %rd3;
	mul.wide.s32 	%rd7, %r1, 4;
	add.s64 	%rd8, %rd4, %rd7;
	ld.global.nc.u32 	%r6, [%rd8];
	mul.wide.s32 	%rd9, %r6, 28;
	add.s64 	%rd10, %rd5, %rd9;
	ld.global.f32 	%f1, [%rd10+16];
	ld.global.f32 	%f2, [%rd10+20];
	ld.global.f32 	%f3, [%rd10+24];
	ld.global.f32 	%f4, [%rd10];
	mul.wide.s32 	%rd11, %r6, 16;
	add.s64 	%rd12, %rd6, %rd11;
	ld.global.nc.v4.f32 	{%f5, %f6, %f7, %f8}, [%rd12];
	add.f32 	%f9, %f4, %f5;
	ld.global.f32 	%f10, [%rd10+4];
	add.f32 	%f11, %f10, %f6;
	ld.global.f32 	%f12, [%rd10+8];
	add.f32 	%f13, %f12, %f7;
	st.global.f32 	[%rd10], %f1;
	st.global.f32 	[%rd10+4], %f2;
	st.global.f32 	[%rd10+8], %f3;
	st.global.f32 	[%rd10+16], %f9;
	st.global.f32 	[%rd10+20], %f11;
	st.global.f32 	[%rd10+24], %f13;
$L__BB0_2:
	ret;

}
	// .globl	_Z41transform_physx_to_sapien_subtract_offsetPN36_GLOBAL__N__24208758_4_k_cu_5200fd9111PxTransformEPKiPK6float4i
.visible .entry _Z41transform_physx_to_sapien_subtract_offsetPN36_GLOBAL__N__24208758_4_k_cu_5200fd9111PxTransformEPKiPK6float4i(
	.param .u64 .ptr .align 1 _Z41transform_physx_to_sapien_subtract_offsetPN36_GLOBAL__N__24208758_4_k_cu_5200fd9111PxTransformEPKiPK6float4i_param_0,
	.param .u64 .ptr .align 1 _Z41transform_physx_to_sapien_subtract_offsetPN36_GLOBAL__N__24208758_4_k_cu_5200fd9111PxTransformEPKiPK6float4i_param_1,
	.param .u64 .ptr .align 1 _Z41transform_physx_to_sapien_subtract_offsetPN36_GLOBAL__N__24208758_4_k_cu_5200fd9111PxTransformEPKiPK6float4i_param_2,
	.param .u32 _Z41transform_physx_to_sapien_subtract_offsetPN36_GLOBAL__N__24208758_4_k_cu_5200fd9111PxTransformEPKiPK6float4i_param_3
)
{
	.reg .pred 	%p<2>;
	.reg .b32 	%r<7>;
	.reg .b32 	%f<14>;
	.reg .b64 	%rd<13>;

	ld.param.u64 	%rd1, [_Z41transform_physx_to_sapien_subtract_offsetPN36_GLOBAL__N__24208758_4_k_cu_5200fd9111PxTransformEPKiPK6float4i_param_0];
	ld.param.u64 	%rd2, [_Z41transform_physx_to_sapien_subtract_offsetPN36_GLOBAL__N__24208758_4_k_cu_5200fd9111PxTransformEPKiPK6float4i_param_1];
	ld.param.u64 	%rd3, [_Z41transform_physx_to_sapien_subtract_offsetPN36_GLOBAL__N__24208758_4_k_cu_5200fd9111PxTransformEPKiPK6float4i_param_2];
	ld.param.u32 	%r2, [_Z41transform_physx_to_sapien_subtract_offsetPN36_GLOBAL__N__24208758_4_k_cu_5200fd9111PxTransformEPKiPK6float4i_param_3];
	mov.u32 	%r3, %ctaid.x;
	mov.u32 	%r4, %ntid.x;
	mov.u32 	%r5, %tid.x;
	mad.lo.s32 	%r1, %r3, %r4, %r5;
	setp.ge.s32 	%p1, %r1, %r2;
	@%p1 bra 	$L__BB1_2;
	cvta.to.global.u64 	%rd4, %rd2;
	cvta.to.global.u64 	%rd5, %rd1;
	cvta.to.global.u64 	%rd6, %rd3;
	mul.wide.s32 	%rd7, %r1, 4;
	add.s64 	%rd8, %rd4, %rd7;
	ld.global.nc.u32 	%r6, [%rd8];
	mul.wide.s32 	%rd9, %r6, 28;
	add.s64 	%rd10, %rd5, %rd9;
	ld.global.f32 	%f1, [%rd10+16];
	mul.wide.s32 	%rd11, %r6, 16;
	add.s64 	%rd12, %rd6, %rd11;
	ld.global.nc.v4.f32 	{%f2, %f3, %f4, %f5}, [%rd12];
	sub.f32 	%f6, %f1, %f2;
	ld.global.f32 	%f7, [%rd10+20];
	sub.f32 	%f8, %f7, %f3;
	ld.global.f32 	%f9, [%rd10+24];
	sub.f32 	%f10, %f9, %f4;
	ld.global.f32 	%f11, [%rd10];
	ld.global.f32 	%f12, [%rd10+4];
	ld.global.f32 	%f13, [%rd10+8];
	st.global.f32 	[%rd10], %f6;
	st.global.f32 	[%rd10+4], %f8;
	st.global.f32 	[%rd10+8], %f10;
	st.global.f32 	[%rd10+16], %f11;
	st.global.f32 	[%rd10+20], %f12;
	st.global.f32 	[%rd10+24], %f13;
$L__BB1_2:
	ret;

}
	// .globl	_Z36body_data_sapien_to_physx_add_offsetPN36_GLOBAL__N__24208758_4_k_cu_5200fd9114SapienBodyDataEPK4int4PK6float4i
.visible .entry _Z36body_data_sapien_to_physx_add_offsetPN36_GLOBAL__N__24208758_4_k_cu_5200fd9114SapienBodyDataEPK4int4PK6float4i(
	.param .u64 .ptr .align 1 _Z36body_data_sapien_to_physx_add_offsetPN36_GLOBAL__N__24208758_4_k_cu_5200fd9114SapienBodyDataEPK4int4PK6float4i_param_0,
	.param .u64 .ptr .align 1 _Z36body_data_sapien_to_physx_add_offsetPN36_GLOBAL__N__24208758_4_k_cu_5200fd9114SapienBodyDataEPK4int4PK6float4i_param_1,
	.param .u64 .ptr .align 1 _Z36body_data_sapien_to_physx_add_offsetPN36_GLOBAL__N__24208758_4_k_cu_5200fd9114SapienBodyDataEPK4int4PK6float4i_param_2,
	.param .u32 _Z36body_data_sapien_to_physx_add_offsetPN36_GLOBAL__N__24208758_4_k_cu_5200fd9114SapienBodyDataEPK4int4PK6float4i_param_3
)
{
	.reg .pred 	%p<2>;
	.reg .b32 	%r<8>;
	.reg .b32 	%f<20>;
	.reg .b64 	%rd<14>;

	ld.param.u64 	%rd2, [_Z36body_data_sapien_to_physx_add_offsetPN36_GLOBAL__N__24208758_4_k_cu_5200fd9114SapienBodyDataEPK4int4PK6float4i_param_1];
	ld.param.u64 	%rd3, [_Z36body_data_sapien_to_physx_add_offsetPN36_GLOBAL__N__24208758_4_k_cu_5200fd9114SapienBodyDataEPK4int4PK6float4i_param_2];
	ld.param.u32 	%r2, [_Z36body_data_sapien_to_physx_add_offsetPN36_GLOBAL__N__24208758_4_k_cu_5200fd9114SapienBodyDataEPK4int4PK6float4i_param_3];
	mov.u32 	%r3, %ctaid.x;
	mov.u32 	%r4, %ntid.x;
	mov.u32 	%r5, %tid.x;
	mad.lo.s32 	%r1, %r3, %r4, %r5;
	setp.ge.s32 	%p1, %r1, %r2;
	@%p1 bra 	$L__BB2_2;
	ld.param.u64 	%rd13, [_Z36body_data_sapien_to_physx_add_offsetPN36_GLOBAL__N__24208758_4_k_cu_5200fd9114SapienBodyDataEPK4int4PK6float4i_param_0];
	cvta.to.global.u64 	%rd4, %rd2;
	cvta.to.global.u64 	%rd5, %rd13;
	cvta.to.global.u64 	%rd6, %rd3;
	mul.wide.s32 	%rd7, %r1, 16;
	add.s64 	%rd8, %rd4, %rd7;
	ld.global.nc.u32 	%r6, [%rd8];
	mul.wide.s32 	%rd9, %r6, 64;
	add.s64 	%rd10, %rd5, %rd9;
	ld.global.f32 	%f1, [%rd10+16];
	ld.global.f32 	%f2, [%rd10+20];
	ld.global.f32 	%f3, [%rd10+24];
	ld.global.f32 	%f4, [%rd10];
	mul.wide.s32 	%rd11, %r6, 16;
	add.s64 	%rd12, %rd6, %rd11;
	ld.global.nc.v4.f32 	{%f5, %f6, %f7, %f8}, [%rd12];
	add.f32 	%f9, %f4, %f5;
	ld.global.f32 	%f10, [%rd10+4];
	add.f32 	%f11, %f10, %f6;
	ld.global.f32 	%f12, [%rd10+8];
	add.f32 	%f13, %f12, %f7;
	ld.global.f32 	%f14, [%rd10+28];
	ld.global.f32 	%f15, [%rd10+32];
	ld.global.f32 	%f16, [%rd10+36];
	ld.global.f32 	%f17, [%rd10+40];
	ld.global.f32 	%f18, [%rd10+44];
	ld.global.f32 	%f19, [%rd10+48];
	st.global.f32 	[%rd10], %f1;
	st.global.f32 	[%rd10+4], %f2;
	st.global.f32 	[%rd10+8], %f3;
	st.global.f32 	[%rd10+16], %f9;
	st.global.f32 	[%rd10+20], %f11;
	st.global.f32 	[%rd10+24], %f13;
	mov.b32 	%r7, 0;
	st.global.u32 	[%rd10+28], %r7;
	st.global.f32 	[%rd10+32], %f14;
	st.global.f32 	[%rd10+36], %f15;
	st.global.f32 	[%rd10+40], %f16;
	st.global.u32 	[%rd10+44], %r7;
	st.global.f32 	[%rd10+48], %f17;
	st.global.f32 	[%rd10+52], %f18;
	st.global.f32 	[%rd10+56], %f19;
	st.global.u32 	[%rd10+60], %r7;
$L__BB2_2:
	ret;

}
	// .globl	_Z41body_data_physx_to_sapien_subtract_offsetPN36_GLOBAL__N__24208758_4_k_cu_5200fd9110PxBodyDataEPK4int4PK6float4i
.visible .entry _Z41body_data_physx_to_sapien_subtract_offsetPN36_GLOBAL__N__24208758_4_k_cu_5200fd9110PxBodyDataEPK4int4PK6float4i(
	.param .u64 .ptr .align 1 _Z41body_data_physx_to_sapien_subtract_offsetPN36_GLOBAL__N__24208758_4_k_cu_5200fd9110PxBodyDataEPK4int4PK6float4i_param_0,
	.param .u64 .ptr .align 1 _Z41body_data_physx_to_sapien_subtract_offsetPN36_GLOBAL__N__24208758_4_k_cu_5200fd9110PxBodyDataEPK4int4PK6float4i_param_1,
	.param .u64 .ptr .align 1 _Z41body_data_physx_to_sapien_subtract_offsetPN36_GLOBAL__N__24208758_4_k_cu_5200fd9110PxBodyDataEPK4int4PK6float4i_param_2,
	.param .u32 _Z41body_data_physx_to_sapien_subtract_offsetPN36_GLOBAL__N__24208758_4_k_cu_5200fd9110PxBodyDataEPK4int4PK6float4i_param_3
)
{
	.reg .pred 	%p<2>;
	.reg .b32 	%r<7>;
	.reg .b32 	%f<25>;
	.reg .b64 	%rd<13>;

	ld.param.u64 	%rd1, [_Z41body_data_physx_to_sapien_subtract_offsetPN36_GLOBAL__N__24208758_4_k_cu_5200fd9110PxBodyDataEPK4int4PK6float4i_param_0];
	ld.param.u64 	%rd2, [_Z41body_data_physx_to_sapien_subtract_offsetPN36_GLOBAL__N__24208758_4_k_cu_5200fd9110PxBodyDataEPK4int4PK6float4i_param_1];
	ld.param.u64 	%rd3, [_Z41body_data_physx_to_sapien_subtract_offsetPN36_GLOBAL__N__24208758_4_k_cu_5200fd9110PxBodyDataEPK4int4PK6float4i_param_2];
	ld.param.u32 	%r2, [_Z41body_data_physx_to_sapien_subtract_offsetPN36_GLOBAL__N__24208758_4_k_cu_5200fd9110PxBodyDataEPK4int4PK6float4i_param_3];
	mov.u32 	%r3, %ctaid.x;
	mov.u32 	%r4, %ntid.x;
	mov.u32 	%r5, %tid.x;
	mad.lo.s32 	%r1, %r3, %r4, %r5;
	setp.ge.s32 	%p1, %r1, %r2;
	@%p1 bra 	$L__BB3_2;
	cvta.to.global.u64 	%rd4, %rd2;
	cvta.to.global.u64 	%rd5, %rd1;
	cvta.to.global.u64 	%rd6, %rd3;
	mul.wide.s32 	%rd7, %r1, 16;
	add.s64 	%rd8, %rd4, %rd7;
	ld.global.nc.u32 	%r6, [%rd8];
	mul.wide.s32 	%rd9, %r6, 64;
	add.s64 	%rd10, %rd5, %rd9;
	.pragma "used_bytes_mask 4095";
	ld.global.v4.f32 	{%f1, %f2, %f3, %f4}, [%rd10+16];
	mul.wide.s32 	%rd11, %r6, 16;
	add.s64 	%rd12, %rd6, %rd11;
	ld.global.nc.v4.f32 	{%f5, %f6, %f7, %f8}, [%rd12];
	sub.f32 	%f9, %f1, %f5;
	sub.f32 	%f10, %f2, %f6;
	sub.f32 	%f11, %f3, %f7;
	.pragma "used_bytes_mask 4095";
	ld.global.v4.f32 	{%f12, %f13, %f14, %f15}, [%rd10];
	.pragma "used_bytes_mask 4095";
	ld.global.v4.f32 	{%f16, %f17, %f18, %f19}, [%rd10+32];
	.pragma "used_bytes_mask 4095";
	ld.global.v4.f32 	{%f20, %f21, %f22, %f23}, [%rd10+48];
	st.global.v2.f32 	[%rd10], {%f9, %f10};
	st.global.f32 	[%rd10+8], %f11;
	st.global.v4.f32 	[%rd10+16], {%f12, %f13, %f14, %f16};
	st.global.v4.f32 	[%rd10+32], {%f17, %f18, %f20, %f21};
	mov.f32 	%f24, 0f00000000;
	st.global.v4.f32 	[%rd10+48], {%f22, %f24, %f24, %f24};
$L__BB3_2:
	ret;

}


// ===== COMPILED SASS (sm_100) =====

	.target	sm_100

	.elftype	@"ET_EXEC"


//--------------------- .note.nv.tkinfo           --------------------------
	.section	.note.nv.tkinfo,"",@"SHT_NOTE"
	.sectionflags	@"SHF_NOTE_NV_TKINFO"
	.tkinfo
        /*0018*/ 	.word	0x00000002
        /*0030*/ 	.string	""
        /*0030*/ 	.string	"ptxas"
        /*0030*/ 	.string	"Cuda compilation tools, release 13.0, V13.0.88"
        /*0030*/ 	.string	"Build cuda_13.0.r13.0/compiler.36424714_0"
        /*0030*/ 	.string	"-arch sm_100 -m 64 "



//--------------------- .note.nv.cuinfo           --------------------------
	.section	.note.nv.cuinfo,"",@"SHT_NOTE"
	.sectionflags	@"SHF_NOTE_NV_CUINFO"
        /*0018*/ 	.short	0x0002
        /*001a*/ 	.short	0x0064
        /*001c*/ 	.short	0x0082
	.zero		2


//--------------------- .nv.info                  --------------------------
	.section	.nv.info,"",@"SHT_CUDA_INFO"
	.align	4


	//----- nvinfo : EIATTR_REGCOUNT
	.align		4
        /*0000*/ 	.byte	0x04, 0x2f
        /*0002*/ 	.short	(.L_1 - .L_0)
	.align		4
.L_0:
        /*0004*/ 	.word	index@(_Z36transform_sapien_to_physx_add_offsetPN36_GLOBAL__N__24208758_4_k_cu_5200fd9115SapienTransformEPKiPK6float4i)
        /*0008*/ 	.word	0x00000014


	//----- nvinfo : EIATTR_FRAME_SIZE
	.align		4
.L_1:
        /*000c*/ 	.byte	0x04, 0x11
        /*000e*/ 	.short	(.L_3 - .L_2)
	.align		4
.L_2:
        /*0010*/ 	.word	index@(_Z36transform_sapien_to_physx_add_offsetPN36_GLOBAL__N__24208758_4_k_cu_5200fd9115SapienTransformEPKiPK6float4i)
        /*0014*/ 	.word	0x00000000


	//----- nvinfo : EIATTR_REGCOUNT
	.align		4
.L_3:
        /*0018*/ 	.byte	0x04, 0x2f
        /*001a*/ 	.short	(.L_5 - .L_4)
	.align		4
.L_4:
        /*001c*/ 	.word	index@(_Z41transform_physx_to_sapien_subtract_offsetPN36_GLOBAL__N__24208758_4_k_cu_5200fd9111PxTransformEPKiPK6float4i)
        /*0020*/ 	.word	0x00000016


	//----- nvinfo : EIATTR_FRAME_SIZE
	.align		4
.L_5:
        /*0024*/ 	.byte	0x04, 0x11
        /*0026*/ 	.short	(.L_7 - .L_6)
	.align		4
.L_6:
        /*0028*/ 	.word	index@(_Z41transform_physx_to_sapien_subtract_offsetPN36_GLOBAL__N__24208758_4_k_cu_5200fd9111PxTransformEPKiPK6float4i)
        /*002c*/ 	.word	0x00000000


	//----- nvinfo : EIATTR_REGCOUNT
	.align		4
.L_7:
        /*0030*/ 	.byte	0x04, 0x2f
        /*0032*/ 	.short	(.L_9 - .L_8)
	.align		4
.L_8:
        /*0034*/ 	.word	index@(_Z36body_data_sapien_to_physx_add_offsetPN36_GLOBAL__N__24208758_4_k_cu_5200fd9114SapienBodyDataEPK4int4PK6float4i)
        /*0038*/ 	.word	0x00000020


	//----- nvinfo : EIATTR_FRAME_SIZE
	.align		4
.L_9:
        /*003c*/ 	.byte	0x04, 0x11
        /*003e*/ 	.short	(.L_11 - .L_10)
	.align		4
.L_10:
        /*0040*/ 	.word	index@(_Z36body_data_sapien_to_physx_add_offsetPN36_GLOBAL__N__24208758_4_k_cu_5200fd9114SapienBodyDataEPK4int4PK6float4i)
        /*0044*/ 	.word	0x00000000


	//----- nvinfo : EIATTR_REGCOUNT
	.align		4
.L_11:
        /*0048*/ 	.byte	0x04, 0x2f
        /*004a*/ 	.short	(.L_13 - .L_12)
	.align		4
.L_12:
        /*004c*/ 	.word	index@(_Z41body_data_physx_to_sapien_subtract_offsetPN36_GLOBAL__N__24208758_4_k_cu_5200fd9110PxBodyDataEPK4int4PK6float4i)
        /*0050*/ 	.word	0x0000001e


	//----- nvinfo : EIATTR_FRAME_SIZE
	.align		4
.L_13:
        /*0054*/ 	.byte	0x04, 0x11
        /*0056*/ 	.short	(.L_15 - .L_14)
	.align		4
.L_14:
        /*0058*/ 	.word	index@(_Z41body_data_physx_to_sapien_subtract_offsetPN36_GLOBAL__N__24208758_4_k_cu_5200fd9110PxBodyDataEPK4int4PK6float4i)
        /*005c*/ 	.word	0x00000000


	//----- nvinfo : EIATTR_MIN_STACK_SIZE
	.align		4
.L_15:
        /*0060*/ 	.byte	0x04, 0x12
        /*0062*/ 	.short	(.L_17 - .L_16)
	.align		4
.L_16:
        /*0064*/ 	.word	index@(_Z41body_data_physx_to_sapien_subtract_offsetPN36_GLOBAL__N__24208758_4_k_cu_5200fd9110PxBodyDataEPK4int4PK6float4i)
        /*0068*/ 	.word	0x00000000


	//----- nvinfo : EIATTR_MIN_STACK_SIZE
	.align		4
.L_17:
        /*006c*/ 	.byte	0x04, 0x12
        /*006e*/ 	.short	(.L_19 - .L_18)
	.align		4
.L_18:
        /*0070*/ 	.word	index@(_Z36body_data_sapien_to_physx_add_offsetPN36_GLOBAL__N__24208758_4_k_cu_5200fd9114SapienBodyDataEPK4int4PK6float4i)
        /*0074*/ 	.word	0x00000000


	//----- nvinfo : EIATTR_MIN_STACK_SIZE
	.align		4
.L_19:
        /*0078*/ 	.byte	0x04, 0x12
        /*007a*/ 	.short	(.L_21 - .L_20)
	.align		4
.L_20:
        /*007c*/ 	.word	index@(_Z41transform_physx_to_sapien_subtract_offsetPN36_GLOBAL__N__24208758_4_k_cu_5200fd9111PxTransformEPKiPK6float4i)
        /*0080*/ 	.word	0x00000000


	//----- nvinfo : EIATTR_MIN_STACK_SIZE
	.align		4
.L_21:
        /*0084*/ 	.byte	0x04, 0x12
        /*0086*/ 	.short	(.L_23 - .L_22)
	.align		4
.L_22:
        /*0088*/ 	.word	index@(_Z36transform_sapien_to_physx_add_offsetPN36_GLOBAL__N__24208758_4_k_cu_5200fd9115SapienTransformEPKiPK6float4i)
        /*008c*/ 	.word	0x00000000
.L_23:


//--------------------- .nv.compat                --------------------------
	.section	.nv.compat,"",@"SHT_CUDA_COMPAT_INFO"
	.align	4
        /*0000*/ 	.byte	0x02, 0x09, 0x00, 0x00, 0x02, 0x02, 0x01, 0x00, 0x02, 0x05, 0x05, 0x00, 0x03, 0x07, 0x01, 0x01
        /*0010*/ 	.byte	0x02, 0x03, 0x00, 0x00, 0x02, 0x06, 0x01, 0x00, 0x04, 0x0b, 0x08, 0x00, 0x09, 0x00, 0x00, 0x00
        /*0020*/ 	.byte	0x00, 0x00, 0x00, 0x00


//--------------------- .nv.info._Z41body_data_physx_to_sapien_subtract_offsetPN36_GLOBAL__N__24208758_4_k_cu_5200fd9110PxBodyDataEPK4int4PK6float4i --------------------------
	.section	.nv.info._Z41body_data_physx_to_sapien_subtract_offsetPN36_GLOBAL__N__24208758_4_k_cu_5200fd9110PxBodyDataEPK4int4PK6float4i,"",@"SHT_CUDA_INFO"
	.sectionflags	@""
	.align	4


	//----- nvinfo : EIATTR_CUDA_API_VERSION
	.align		4
        /*0000*/ 	.byte	0x04, 0x37
        /*0002*/ 	.short	(.L_25 - .L_24)
.L_24:
        /*0004*/ 	.word	0x00000082


	//----- nvinfo : EIATTR_KPARAM_INFO
	.align		4
.L_25:
        /*0008*/ 	.byte	0x04, 0x17
        /*000a*/ 	.short	(.L_27 - .L_26)
.L_26:
        /*000c*/ 	.word	0x00000000
        /*0010*/ 	.short	0x0003
        /*0012*/ 	.short	0x0018
        /*0014*/ 	.byte	0x00, 0xf0, 0x11, 0x00


	//----- nvinfo : EIATTR_KPARAM_INFO
	.align		4
.L_27:
        /*0018*/ 	.byte	0x04, 0x17
        /*001a*/ 	.short	(.L_29 - .L_28)
.L_28:
        /*001c*/ 	.word	0x00000000
        /*0020*/ 	.short	0x0002
        /*0022*/ 	.short	0x0010
        /*0024*/ 	.byte	0x00, 0xf5, 0x21, 0x00


	//----- nvinfo : EIATTR_KPARAM_INFO
	.align		4
.L_29:
        /*0028*/ 	.byte	0x04, 0x17
        /*002a*/ 	.short	(.L_31 - .L_30)
.L_30:
        /*002c*/ 	.word	0x00000000
        /*0030*/ 	.short	0x0001
        /*0032*/ 	.short	0x0008
        /*0034*/ 	.byte	0x00, 0xf5, 0x21, 0x00


	//----- nvinfo : EIATTR_KPARAM_INFO
	.align		4
.L_31:
        /*0038*/ 	.byte	0x04, 0x17
        /*003a*/ 	.short	(.L_33 - .L_32)
.L_32:
        /*003c*/ 	.word	0x00000000
        /*0040*/ 	.short	0x0000
        /*0042*/ 	.short	0x0000
        /*0044*/ 	.byte	0x00, 0xf5, 0x21, 0x00


	//----- nvinfo : EIATTR_SPARSE_MMA_MASK
	.align		4
.L_33:
        /*0048*/ 	.byte	0x03, 0x50
        /*004a*/ 	.short	0x0000


	//----- nvinfo : EIATTR_MAXREG_COUNT
	.align		4
        /*004c*/ 	.byte	0x03, 0x1b
        /*004e*/ 	.short	0x00ff


	//----- nvinfo : EIATTR_MERCURY_ISA_VERSION
	.align		4
        /*0050*/ 	.byte	0x03, 0x5f
        /*0052*/ 	.short	0x0101


	//----- nvinfo : EIATTR_UNUSED_LOAD_BYTE_OFFSET
	.align		4
        /*0054*/ 	.byte	0x04, 0x44
        /*0056*/ 	.short	(.L_35 - .L_34)


	//   ....[0]....
.L_34:
        /*0058*/ 	.word	0x00000100
        /*005c*/ 	.word	0x00000fff


	//   ....[1]....
        /*0060*/ 	.word	0x00000110
        /*0064*/ 	.word	0x00000fff


	//   ....[2]....
        /*0068*/ 	.word	0x00000120
        /*006c*/ 	.word	0x00000fff


	//   ....[3]....
        /*0070*/ 	.word	0x00000130
        /*0074*/ 	.word	0x00000fff


	//   ....[4]....
        /*0078*/ 	.word	0x00000140
        /*007c*/ 	.word	0x00000fff


	//----- nvinfo : EIATTR_VRC_CTA_INIT_COUNT
	.align		4
.L_35:
        /*0080*/ 	.byte	0x02, 0x4a
	.zero		1
	.zero		1


	//----- nvinfo : EIATTR_EXIT_INSTR_OFFSETS
	.align		4
        /*0084*/ 	.byte	0x04, 0x1c
        /*0086*/ 	.short	(.L_37 - .L_36)


	//   ....[0]....
.L_36:
        /*0088*/ 	.word	0x00000070


	//   ....[1]....
        /*008c*/ 	.word	0x00000250


	//----- nvinfo : EIATTR_CBANK_PARAM_SIZE
	.align		4
.L_37:
        /*0090*/ 	.byte	0x03, 0x19
        /*0092*/ 	.short	0x001c


	//----- nvinfo : EIATTR_PARAM_CBANK
	.align		4
        /*0094*/ 	.byte	0x04, 0x0a
        /*0096*/ 	.short	(.L_39 - .L_38)
	.align		4
.L_38:
        /*0098*/ 	.word	index@(.nv.constant0._Z41body_data_physx_to_sapien_subtract_offsetPN36_GLOBAL__N__24208758_4_k_cu_5200fd9110PxBodyDataEPK4int4PK6float4i)
        /*009c*/ 	.short	0x0380
        /*009e*/ 	.short	0x001c


	//----- nvinfo : EIATTR_SW_WAR
	.align		4
.L_39:
        /*00a0*/ 	.byte	0x04, 0x36
        /*00a2*/ 	.short	(.L_41 - .L_40)
.L_40:
        /*00a4*/ 	.word	0x00000008
.L_41:


//--------------------- .nv.info._Z36body_data_sapien_to_physx_add_offsetPN36_GLOBAL__N__24208758_4_k_cu_5200fd9114SapienBodyDataEPK4int4PK6float4i --------------------------
	.section	.nv.info._Z36body_data_sapien_to_physx_add_offsetPN36_GLOBAL__N__24208758_4_k_cu_5200fd9114SapienBodyDataEPK4int4PK6float4i,"",@"SHT_CUDA_INFO"
	.sectionflags	@""
	.align	4


	//----- nvinfo : EIATTR_CUDA_API_VERSION
	.align		4
        /*0000*/ 	.byte	0x04, 0x37
        /*0002*/ 	.short	(.L_43 - .L_42)
.L_42:
        /*0004*/ 	.word	0x00000082


	//----- nvinfo : EIATTR_KPARAM_INFO
	.align		4
.L_43:
        /*0008*/ 	.byte	0x04, 0x17
        /*000a*/ 	.short	(.L_45 - .L_44)
.L_44:
        /*000c*/ 	.word	0x00000000
        /*0010*/ 	.short	0x0003
        /*0012*/ 	.short	0x0018
        /*0014*/ 	.byte	0x00, 0xf0, 0x11, 0x00


	//----- nvinfo : EIATTR_KPARAM_INFO
	.align		4
.L_45:
        /*0018*/ 	.byte	0x04, 0x17
        /*001a*/ 	.short	(.L_47 - .L_46)
.L_46:
        /*001c*/ 	.word	0x00000000
        /*0020*/ 	.short	0x0002
        /*0022*/ 	.short	0x0010
        /*0024*/ 	.byte	0x00, 0xf5, 0x21, 0x00


	//----- nvinfo : EIATTR_KPARAM_INFO
	.align		4
.L_47:
        /*0028*/ 	.byte	0x04, 0x17
        /*002a*/ 	.short	(.L_49 - .L_48)
.L_48:
        /*002c*/ 	.word	0x00000000
        /*0030*/ 	.short	0x0001
        /*0032*/ 	.short	0x0008
        /*0034*/ 	.byte	0x00, 0xf5, 0x21, 0x00


	//----- nvinfo : EIATTR_KPARAM_INFO
	.align		4
.L_49:
        /*0038*/ 	.byte	0x04, 0x17
        /*003a*/ 	.short	(.L_51 - .L_50)
.L_50:
        /*003c*/ 	.word	0x00000000
        /*0040*/ 	.short	0x0000
        /*0042*/ 	.short	0x0000
        /*0044*/ 	.byte	0x00, 0xf5, 0x21, 0x00


	//----- nvinfo : EIATTR_SPARSE_MMA_MASK
	.align		4
.L_51:
        /*0048*/ 	.byte	0x03, 0x50
        /*004a*/ 	.short	0x0000


	//----- nvinfo : EIATTR_MAXREG_COUNT
	.align		4
        /*004c*/ 	.byte	0x03, 0x1b
        /*004e*/ 	.short	0x00ff


	//----- nvinfo : EIATTR_MERCURY_ISA_VERSION
	.align		4
        /*0050*/ 	.byte	0x03, 0x5f
        /*0052*/ 	.short	0x0101


	//----- nvinfo : EIATTR_UNUSED_LOAD_BYTE_OFFSET
	.align		4
        /*0054*/ 	.byte	0x04, 0x44
        /*0056*/ 	.short	(.L_53 - .L_52)


	//   ....[0]....
.L_52:
        /*0058*/ 	.word	0x00000100
        /*005c*/ 	.word	0x00000fff


	//----- nvinfo : EIATTR_VRC_CTA_INIT_COUNT
	.align		4
.L_53:
        /*0060*/ 	.byte	0x02, 0x4a
	.zero		1
	.zero		1


	//----- nvinfo : EIATTR_EXIT_INSTR_OFFSETS
	.align		4
        /*0064*/ 	.byte	0x04, 0x1c
        /*0066*/ 	.short	(.L_55 - .L_54)


	//   ....[0]....
.L_54:
        /*0068*/ 	.word	0x00000070


	//   ....[1]....
        /*006c*/ 	.word	0x000002f0


	//----- nvinfo : EIATTR_CBANK_PARAM_SIZE
	.align		4
.L_55:
        /*0070*/ 	.byte	0x03, 0x19
        /*0072*/ 	.short	0x001c


	//----- nvinfo : EIATTR_PARAM_CBANK
	.align		4
        /*0074*/ 	.byte	0x04, 0x0a
        /*0076*/ 	.short	(.L_57 - .L_56)
	.align		4
.L_56:
        /*0078*/ 	.word	index@(.nv.constant0._Z36body_data_sapien_to_physx_add_offsetPN36_GLOBAL__N__24208758_4_k_cu_5200fd9114SapienBodyDataEPK4int4PK6float4i)
        /*007c*/ 	.short	0x0380
        /*007e*/ 	.short	0x001c


	//----- nvinfo : EIATTR_SW_WAR
	.align		4
.L_57:
        /*0080*/ 	.byte	0x04, 0x36
        /*0082*/ 	.short	(.L_59 - .L_58)
.L_58:
        /*0084*/ 	.word	0x00000008
.L_59:


//--------------------- .nv.info._Z41transform_physx_to_sapien_subtract_offsetPN36_GLOBAL__N__24208758_4_k_cu_5200fd9111PxTransformEPKiPK6float4i --------------------------
	.section	.nv.info._Z41transform_physx_to_sapien_subtract_offsetPN36_GLOBAL__N__24208758_4_k_cu_5200fd9111PxTransformEPKiPK6float4i,"",@"SHT_CUDA_INFO"
	.sectionflags	@""
	.align	4


	//----- nvinfo : EIATTR_CUDA_API_VERSION
	.align		4
        /*0000*/ 	.byte	0x04, 0x37
        /*0002*/ 	.short	(.L_61 - .L_60)
.L_60:
        /*0004*/ 	.word	0x00000082


	//----- nvinfo : EIATTR_KPARAM_INFO
	.align		4
.L_61:
        /*0008*/ 	.byte	0x04, 0x17
        /*000a*/ 	.short	(.L_63 - .L_62)
.L_62:
        /*000c*/ 	.word	0x00000000
        /*0010*/ 	.short	0x0003
        /*0012*/ 	.short	0x0018
        /*0014*/ 	.byte	0x00, 0xf0, 0x11, 0x00


	//----- nvinfo : EIATTR_KPARAM_INFO
	.align		4
.L_63:
        /*0018*/ 	.byte	0x04, 0x17
        /*001a*/ 	.short	(.L_65 - .L_64)
.L_64:
        /*001c*/ 	.word	0x00000000
        /*0020*/ 	.short	0x0002
        /*0022*/ 	.short	0x0010
        /*0024*/ 	.byte	0x00, 0xf5, 0x21, 0x00


	//----- nvinfo : EIATTR_KPARAM_INFO
	.align		4
.L_65:
        /*0028*/ 	.byte	0x04, 0x17
        /*002a*/ 	.short	(.L_67 - .L_66)
.L_66:
        /*002c*/ 	.word	0x00000000
        /*0030*/ 	.short	0x0001
        /*0032*/ 	.short	0x0008
        /*0034*/ 	.byte	0x00, 0xf5, 0x21, 0x00


	//----- nvinfo : EIATTR_KPARAM_INFO
	.align		4
.L_67:
        /*0038*/ 	.byte	0x04, 0x17
        /*003a*/ 	.short	(.L_69 - .L_68)
.L_68:
        /*003c*/ 	.word	0x00000000
        /*0040*/ 	.short	0x0000
        /*0042*/ 	.short	0x0000
        /*0044*/ 	.byte	0x00, 0xf5, 0x21, 0x00


	//----- nvinfo : EIATTR_SPARSE_MMA_MASK
	.align		4
.L_69:
        /*0048*/ 	.byte	0x03, 0x50
        /*004a*/ 	.short	0x0000


	//----- nvinfo : EIATTR_MAXREG_COUNT
	.align		4
        /*004c*/ 	.byte	0x03, 0x1b
        /*004e*/ 	.short	0x00ff


	//----- nvinfo : EIATTR_MERCURY_ISA_VERSION
	.align		4
        /*0050*/ 	.byte	0x03, 0x5f
        /*0052*/ 	.short	0x0101


	//----- nvinfo : EIATTR_UNUSED_LOAD_BYTE_OFFSET
	.align		4
        /*0054*/ 	.byte	0x04, 0x44
        /*0056*/ 	.short	(.L_71 - .L_70)


	//   ....[0]....
.L_70:
        /*0058*/ 	.word	0x00000100
        /*005c*/ 	.word	0x00000fff


	//----- nvinfo : EIATTR_VRC_CTA_INIT_COUNT
	.align		4
.L_71:
        /*0060*/ 	.byte	0x02, 0x4a
	.zero		1
	.zero		1


	//----- nvinfo : EIATTR_EXIT_INSTR_OFFSETS
	.align		4
        /*0064*/ 	.byte	0x04, 0x1c
        /*0066*/ 	.short	(.L_73 - .L_72)


	//   ....[0]....
.L_72:
        /*0068*/ 	.word	0x00000070


	//   ....[1]....
        /*006c*/ 	.word	0x00000200


	//----- nvinfo : EIATTR_CBANK_PARAM_SIZE
	.align		4
.L_73:
        /*0070*/ 	.byte	0x03, 0x19
        /*0072*/ 	.short	0x001c


	//----- nvinfo : EIATTR_PARAM_CBANK
	.align		4
        /*0074*/ 	.byte	0x04, 0x0a
        /*0076*/ 	.short	(.L_75 - .L_74)
	.align		4
.L_74:
        /*0078*/ 	.word	index@(.nv.constant0._Z41transform_physx_to_sapien_subtract_offsetPN36_GLOBAL__N__24208758_4_k_cu_5200fd9111PxTransformEPKiPK6float4i)
        /*007c*/ 	.short	0x0380
        /*007e*/ 	.short	0x001c


	//----- nvinfo : EIATTR_SW_WAR
	.align		4
.L_75:
        /*0080*/ 	.byte	0x04, 0x36
        /*0082*/ 	.short	(.L_77 - .L_76)
.L_76:
        /*0084*/ 	.word	0x00000008
.L_77:


//--------------------- .nv.info._Z36transform_sapien_to_physx_add_offsetPN36_GLOBAL__N__24208758_4_k_cu_5200fd9115SapienTransformEPKiPK6float4i --------------------------
	.section	.nv.info._Z36transform_sapien_to_physx_add_offsetPN36_GLOBAL__N__24208758_4_k_cu_5200fd9115SapienTransformEPKiPK6float4i,"",@"SHT_CUDA_INFO"
	.sectionflags	@""
	.align	4


	//----- nvinfo : EIATTR_CUDA_API_VERSION
	.align		4
        /*0000*/ 	.byte	0x04, 0x37
        /*0002*/ 	.short	(.L_79 - .L_78)
.L_78:
        /*0004*/ 	.word	0x00000082


	//----- nvinfo : EIATTR_KPARAM_INFO
	.align		4
.L_79:
        /*0008*/ 	.byte	0x04, 0x17
        /*000a*/ 	.short	(.L_81 - .L_80)
.L_80:
        /*000c*/ 	.word	0x00000000
        /*0010*/ 	.short	0x0003
        /*0012*/ 	.short	0x0018
        /*0014*/ 	.byte	0x00, 0xf0, 0x11, 0x00


	//----- nvinfo : EIATTR_KPARAM_INFO
	.align		4
.L_81:
        /*0018*/ 	.byte	0x04, 0x17
        /*001a*/ 	.short	(.L_83 - .L_82)
.L_82:
        /*001c*/ 	.word	0x00000000
        /*0020*/ 	.short	0x0002
        /*0022*/ 	.short	0x0010
        /*0024*/ 	.byte	0x00, 0xf5, 0x21, 0x00


	//----- nvinfo : EIATTR_KPARAM_INFO
	.align		4
.L_83:
        /*0028*/ 	.byte	0x04, 0x17
        /*002a*/ 	.short	(.L_85 - .L_84)
.L_84:
        /*002c*/ 	.word	0x00000000
        /*0030*/ 	.short	0x0001
        /*0032*/ 	.short	0x0008
        /*0034*/ 	.byte	0x00, 0xf5, 0x21, 0x00


	//----- nvinfo : EIATTR_KPARAM_INFO
	.align		4
.L_85:
        /*0038*/ 	.byte	0x04, 0x17
        /*003a*/ 	.short	(.L_87 - .L_86)
.L_86:
        /*003c*/ 	.word	0x00000000
        /*0040*/ 	.short	0x0000
        /*0042*/ 	.short	0x0000
        /*0044*/ 	.byte	0x00, 0xf5, 0x21, 0x00


	//----- nvinfo : EIATTR_SPARSE_MMA_MASK
	.align		4
.L_87:
        /*0048*/ 	.byte	0x03, 0x50
        /*004a*/ 	.short	0x0000


	//----- nvinfo : EIATTR_MAXREG_COUNT
	.align		4
        /*004c*/ 	.byte	0x03, 0x1b
        /*004e*/ 	.short	0x00ff


	//----- nvinfo : EIATTR_MERCURY_ISA_VERSION
	.align		4
        /*0050*/ 	.byte	0x03, 0x5f
        /*0052*/ 	.short	0x0101


	//----- nvinfo : EIATTR_UNUSED_LOAD_BYTE_OFFSET
	.align		4
        /*0054*/ 	.byte	0x04, 0x44
        /*0056*/ 	.short	(.L_89 - .L_88)


	//   ....[0]....
.L_88:
        /*0058*/ 	.word	0x00000100
        /*005c*/ 	.word	0x00000fff


	//----- nvinfo : EIATTR_VRC_CTA_INIT_COUNT
	.align		4
.L_89:
        /*0060*/ 	.byte	0x02, 0x4a
	.zero		1
	.zero		1


	//----- nvinfo : EIATTR_EXIT_INSTR_OFFSETS
	.align		4
        /*0064*/ 	.byte	0x04, 0x1c
        /*0066*/ 	.short	(.L_91 - .L_90)


	//   ....[0]....
.L_90:
        /*0068*/ 	.word	0x00000070


	//   ....[1]....
        /*006c*/ 	.word	0x00000200


	//----- nvinfo : EIATTR_CBANK_PARAM_SIZE
	.align		4
.L_91:
        /*0070*/ 	.byte	0x03, 0x19
        /*0072*/ 	.short	0x001c


	//----- nvinfo : EIATTR_PARAM_CBANK
	.align		4
        /*0074*/ 	.byte	0x04, 0x0a
        /*0076*/ 	.short	(.L_93 - .L_92)
	.align		4
.L_92:
        /*0078*/ 	.word	index@(.nv.constant0._Z36transform_sapien_to_physx_add_offsetPN36_GLOBAL__N__24208758_4_k_cu_5200fd9115SapienTransformEPKiPK6float4i)
        /*007c*/ 	.short	0x0380
        /*007e*/ 	.short	0x001c


	//----- nvinfo : EIATTR_SW_WAR
	.align		4
.L_93:
        /*0080*/ 	.byte	0x04, 0x36
        /*0082*/ 	.short	(.L_95 - .L_94)
.L_94:
        /*0084*/ 	.word	0x00000008
.L_95:


//--------------------- .nv.callgraph             --------------------------
	.section	.nv.callgraph,"",@"SHT_CUDA_CALLGRAPH"
	.align	4
	.sectionentsize	8
	.align		4
        /*0000*/ 	.word	0x00000000
	.align		4
        /*0004*/ 	.word	0xffffffff
	.align		4
        /*0008*/ 	.word	0x00000000
	.align		4
        /*000c*/ 	.word	0xfffffffe
	.align		4
        /*0010*/ 	.word	0x00000000
	.align		4
        /*0014*/ 	.word	0xfffffffd
	.align		4
        /*0018*/ 	.word	0x00000000
	.align		4
        /*001c*/ 	.word	0xfffffffc


//--------------------- .text._Z41body_data_physx_to_sapien_subtract_offsetPN36_GLOBAL__N__24208758_4_k_cu_5200fd9110PxBodyDataEPK4int4PK6float4i --------------------------
	.section	.text._Z41body_data_physx_to_sapien_subtract_offsetPN36_GLOBAL__N__24208758_4_k_cu_5200fd9110PxBodyDataEPK4int4PK6float4i,"ax",@progbits
	.align	128
        .global         _Z41body_data_physx_to_sapien_subtract_offsetPN36_GLOBAL__N__24208758_4_k_cu_5200fd9110PxBodyDataEPK4int4PK6float4i
        .type           _Z41body_data_physx_to_sapien_subtract_offsetPN36_GLOBAL__N__24208758_4_k_cu_5200fd9110PxBodyDataEPK4int4PK6float4i,@function
        .size           _Z41body_data_physx_to_sapien_subtract_offsetPN36_GLOBAL__N__24208758_4_k_cu_5200fd9110PxBodyDataEPK4int4PK6float4i,(.L_x_4 - _Z41body_data_physx_to_sapien_subtract_offsetPN36_GLOBAL__N__24208758_4_k_cu_5200fd9110PxBodyDataEPK4int4PK6float4i)
        .other          _Z41body_data_physx_to_sapien_subtract_offsetPN36_GLOBAL__N__24208758_4_k_cu_5200fd9110PxBodyDataEPK4int4PK6float4i,@"STO_CUDA_ENTRY STV_DEFAULT"
_Z41body_data_physx_to_sapien_subtract_offsetPN36_GLOBAL__N__24208758_4_k_cu_5200fd9110PxBodyDataEPK4int4PK6float4i:
.text._Z41body_data_physx_to_sapien_subtract_offsetPN36_GLOBAL__N__24208758_4_k_cu_5200fd9110PxBodyDataEPK4int4PK6float4i:
[----:B------:R-:W-:Y:S01]  /*0000*/  LDC R1, c[0x0][0x37c] ;  /* 0x0000df00ff017b82 */ /* 0x000fe20000000800 */
[----:B------:R-:W0:Y:S07]  /*0010*/  S2R R0, SR_TID.X ;  /* 0x0000000000007919 */ /* 0x000e2e0000002100 */
[----:B------:R-:W0:Y:S01]  /*0020*/  S2UR UR4, SR_CTAID.X ;  /* 0x00000000000479c3 */ /* 0x000e220000002500 */
[----:B------:R-:W1:Y:S07]  /*0030*/  LDCU UR5, c[0x0][0x398] ;  /* 0x00007300ff0577ac */ /* 0x000e6e0008000800 */
[----:B------:R-:W0:Y:S02]  /*0040*/  LDC R3, c[0x0][0x360] ;  /* 0x0000d800ff037b82 */ /* 0x000e240000000800 */
[----:B0-----:R-:W-:-:S05]  /*0050*/  IMAD R3, R3, UR4, R0 ;  /* 0x0000000403037c24 */ /* 0x001fca000f8e0200 */
[----:B-1----:R-:W-:-:S13]  /*0060*/  ISETP.GE.AND P0, PT, R3, UR5, PT ;  /* 0x0000000503007c0c */ /* 0x002fda000bf06270 */
[----:B------:R-:W-:Y:S05]  /*0070*/  @P0 EXIT ;  /* 0x000000000000094d */ /* 0x000fea0003800000 */
[----:B------:R-:W0:Y:S01]  /*0080*/  LDC.64 R24, c[0x0][0x388] ;  /* 0x0000e200ff187b82 */ /* 0x000e220000000a00 */
[----:B------:R-:W1:Y:S07]  /*0090*/  LDCU.64 UR4, c[0x0][0x358] ;  /* 0x00006b00ff0477ac */ /* 0x000e6e0008000a00 */
[----:B------:R-:W2:Y:S01]  /*00a0*/  LDC.64 R26, c[0x0][0x390] ;  /* 0x0000e400ff1a7b82 */ /* 0x000ea20000000a00 */
[----:B0-----:R-:W-:-:S07]  /*00b0*/  IMAD.WIDE R24, R3, 0x10, R24 ;  /* 0x0000001003187825 */ /* 0x001fce00078e0218 */
[----:B------:R-:W0:Y:S01]  /*00c0*/  LDC.64 R2, c[0x0][0x380] ;  /* 0x0000e000ff027b82 */ /* 0x000e220000000a00 */
[----:B-1----:R-:W0:Y:S02]  /*00d0*/  LDG.E.CONSTANT R25, desc[UR4][R24.64] ;  /* 0x0000000418197981 */ /* 0x002e24000c1e9900 */
[----:B0-----:R-:W-:-:S04]  /*00e0*/  IMAD.WIDE R2, R25, 0x40, R2 ;  /* 0x0000004019027825 */ /* 0x001fc800078e0202 */
[----:B--2---:R-:W-:Y:S01]  /*00f0*/  IMAD.WIDE R26, R25, 0x10, R26 ;  /* 0x00000010191a7825 */ /* 0x004fe200078e021a */
[----:B------:R-:W2:Y:S04]  /*0100*/  LDG.E.128 R20, desc[UR4][R2.64+0x10] ;  /* 0x0000100402147981 */ /* 0x000ea8000c1e1d00 */
[----:B------:R-:W2:Y:S04]  /*0110*/  LDG.E.128.CONSTANT R16, desc[UR4][R26.64] ;  /* 0x000000041a107981 */ /* 0x000ea8000c1e9d00 */
[----:B------:R-:W3:Y:S04]  /*0120*/  LDG.E.128 R8, desc[UR4][R2.64] ;  /* 0x0000000402087981 */ /* 0x000ee8000c1e1d00 */
[----:B------:R-:W3:Y:S04]  /*0130*/  LDG.E.128 R12, desc[UR4][R2.64+0x20] ;  /* 0x00002004020c7981 */ /* 0x000ee8000c1e1d00 */
[----:B------:R-:W4:Y:S01]  /*0140*/  LDG.E.128 R4, desc[UR4][R2.64+0x30] ;  /* 0x0000300402047981 */ /* 0x000f22000c1e1d00 */
[----:B--2---:R-:W-:Y:S01]  /*0150*/  FADD R21, R21, -R17 ;  /* 0x8000001115157221 */ /* 0x004fe20000000000 */
[----:B------:R-:W-:-:S02]  /*0160*/  HFMA2 R17, -RZ, RZ, 0, 0 ;  /* 0x00000000ff117431 */ /* 0x000fc400000001ff */
[----:B------:R-:W-:Y:S01]  /*0170*/  FADD R20, R20, -R16 ;  /* 0x8000001014147221 */ /* 0x000fe20000000000 */
[----:B------:R-:W-:Y:S01]  /*0180*/  FADD R23, R22, -R18 ;  /* 0x8000001216177221 */ /* 0x000fe20000000000 */
[----:B------:R-:W-:-:S03]  /*0190*/  CS2R R18, SRZ ;  /* 0x0000000000127805 */ /* 0x000fc6000001ff00 */
[----:B------:R-:W-:Y:S01]  /*01a0*/  STG.E.64 desc[UR4][R2.64], R20 ;  /* 0x0000001402007986 */ /* 0x000fe2000c101b04 */
[----:B---3--:R-:W-:Y:S02]  /*01b0*/  MOV R11, R12 ;  /* 0x0000000c000b7202 */ /* 0x008fe40000000f00 */
[----:B------:R-:W-:Y:S01]  /*01c0*/  MOV R12, R13 ;  /* 0x0000000d000c7202 */ /* 0x000fe20000000f00 */
[----:B------:R-:W-:Y:S01]  /*01d0*/  STG.E desc[UR4][R2.64+0x8], R23 ;  /* 0x0000081702007986 */ /* 0x000fe2000c101904 */
[----:B------:R-:W-:Y:S02]  /*01e0*/  MOV R13, R14 ;  /* 0x0000000e000d7202 */ /* 0x000fe40000000f00 */
[----:B----4-:R-:W-:Y:S01]  /*01f0*/  MOV R14, R4 ;  /* 0x00000004000e7202 */ /* 0x010fe20000000f00 */
[----:B------:R-:W-:Y:S01]  /*0200*/  STG.E.128 desc[UR4][R2.64+0x10], R8 ;  /* 0x0000100802007986 */ /* 0x000fe2000c101d04 */
[----:B------:R-:W-:Y:S02]  /*0210*/  MOV R15, R5 ;  /* 0x00000005000f7202 */ /* 0x000fe40000000f00 */
[----:B------:R-:W-:-:S03]  /*0220*/  MOV R16, R6 ;  /* 0x0000000600107202 */ /* 0x000fc60000000f00 */
[----:B------:R-:W-:Y:S04]  /*0230*/  STG.E.128 desc[UR4][R2.64+0x20], R12 ;  /* 0x0000200c02007986 */ /* 0x000fe8000c101d04 */
[----:B------:R-:W-:Y:S01]  /*0240*/  STG.E.128 desc[UR4][R2.64+0x30], R16 ;  /* 0x0000301002007986 */ /* 0x000fe2000c101d04 */
[----:B------:R-:W-:Y:S05]  /*0250*/  EXIT ;  /* 0x000000000000794d */ /* 0x000fea0003800000 */
.L_x_0:
[----:B------:R-:W-:-:S00]  /*0260*/  BRA `(.L_x_0) ;  /* 0xfffffffc00fc7947 */ /* 0x000fc0000383ffff */
[----:B------:R-:W-:-:S00]  /*0270*/  NOP ;  /* 0x0000000000007918 */ /* 0x000fc00000000000 */
        /* <DEDUP_REMOVED lines=8> */
.L_x_4:


//--------------------- .text._Z36body_data_sapien_to_physx_add_offsetPN36_GLOBAL__N__24208758_4_k_cu_5200fd9114SapienBodyDataEPK4int4PK6float4i --------------------------
	.section	.text._Z36body_data_sapien_to_physx_add_offsetPN36_GLOBAL__N__24208758_4_k_cu_5200fd9114SapienBodyDataEPK4int4PK6float4i,"ax",@progbits
	.align	128
        .global         _Z36body_data_sapien_to_physx_add_offsetPN36_GLOBAL__N__24208758_4_k_cu_5200fd9114SapienBodyDataEPK4int4PK6float4i
        .type           _Z36body_data_sapien_to_physx_add_offsetPN36_GLOBAL__N__24208758_4_k_cu_5200fd9114SapienBodyDataEPK4int4PK6float4i,@function
        .size           _Z36body_data_sapien_to_physx_add_offsetPN36_GLOBAL__N__24208758_4_k_cu_5200fd9114SapienBodyDataEPK4int4PK6float4i,(.L_x_5 - _Z36body_data_sapien_to_physx_add_offsetPN36_GLOBAL__N__24208758_4_k_cu_5200fd9114SapienBodyDataEPK4int4PK6float4i)
        .other          _Z36body_data_sapien_to_physx_add_offsetPN36_GLOBAL__N__24208758_4_k_cu_5200fd9114SapienBodyDataEPK4int4PK6float4i,@"STO_CUDA_ENTRY STV_DEFAULT"
_Z36body_data_sapien_to_physx_add_offsetPN36_GLOBAL__N__24208758_4_k_cu_5200fd9114SapienBodyDataEPK4int4PK6float4i:
.text._Z36body_data_sapien_to_physx_add_offsetPN36_GLOBAL__N__24208758_4_k_cu_5200fd9114SapienBodyDataEPK4int4PK6float4i:
        /* <DEDUP_REMOVED lines=13> */
[----:B-1----:R-:W2:Y:S02]  /*00d0*/  LDG.E.CONSTANT R9, desc[UR4][R8.64] ;  /* 0x0000000408097981 */ /* 0x002ea4000c1e9900 */
[----:B--2---:R-:W-:-:S04]  /*00e0*/  IMAD.WIDE R4, R9, 0x10, R4 ;  /* 0x0000001009047825 */ /* 0x004fc800078e0204 */
[----:B0-----:R-:W-:Y:S02]  /*00f0*/  IMAD.WIDE R2, R9, 0x40, R2 ;  /* 0x0000004009027825 */ /* 0x001fe400078e0202 */
[----:B------:R-:W2:Y:S04]  /*0100*/  LDG.E.128.CONSTANT R4, desc[UR4][R4.64] ;  /* 0x0000000404047981 */ /* 0x000ea8000c1e9d00 */
[----:B------:R-:W2:Y:S04]  /*0110*/  LDG.E R15, desc[UR4][R2.64] ;  /* 0x00000004020f7981 */ /* 0x000ea8000c1e1900 */
[----:B------:R-:W3:Y:S04]  /*0120*/  LDG.E R0, desc[UR4][R2.64+0x4] ;  /* 0x0000040402007981 */ /* 0x000ee8000c1e1900 */
[----:B------:R-:W4:Y:S04]  /*0130*/  LDG.E R17, desc[UR4][R2.64+0x8] ;  /* 0x0000080402117981 */ /* 0x000f28000c1e1900 */
[----:B------:R-:W5:Y:S04]  /*0140*/  LDG.E R11, desc[UR4][R2.64+0x10] ;  /* 0x00001004020b7981 */ /* 0x000f68000c1e1900 */
        /* <DEDUP_REMOVED lines=8> */
[----:B------:R-:W-:Y:S04]  /*01d0*/  STG.E desc[UR4][R2.64+0x3c], RZ ;  /* 0x00003cff02007986 */ /* 0x000fe8000c101904 */
[----:B------:R-:W-:Y:S04]  /*01e0*/  STG.E desc[UR4][R2.64+0x1c], RZ ;  /* 0x00001cff02007986 */ /* 0x000fe8000c101904 */
[----:B------:R-:W-:Y:S01]  /*01f0*/  STG.E desc[UR4][R2.64+0x2c], RZ ;  /* 0x00002cff02007986 */ /* 0x000fe2000c101904 */
[----:B--2---:R-:W-:Y:S01]  /*0200*/  FADD R15, R15, R4 ;  /* 0x000000040f0f7221 */ /* 0x004fe20000000000 */
[----:B---3--:R-:W-:Y:S01]  /*0210*/  FADD R5, R5, R0 ;  /* 0x0000000005057221 */ /* 0x008fe20000000000 */
[----:B----4-:R-:W-:-:S03]  /*0220*/  FADD R17, R6, R17 ;  /* 0x0000001106117221 */ /* 0x010fc60000000000 */
[----:B------:R-:W-:Y:S04]  /*0230*/  STG.E desc[UR4][R2.64+0x10], R15 ;  /* 0x0000100f02007986 */ /* 0x000fe8000c101904 */
[----:B-----5:R-:W-:Y:S04]  /*0240*/  STG.E desc[UR4][R2.64], R11 ;  /* 0x0000000b02007986 */ /* 0x020fe8000c101904 */
[----:B------:R-:W-:Y:S04]  /*0250*/  STG.E desc[UR4][R2.64+0x4], R13 ;  /* 0x0000040d02007986 */ /* 0x000fe8000c101904 */
        /* <DEDUP_REMOVED lines=8> */
[----:B------:R-:W-:Y:S01]  /*02e0*/  STG.E desc[UR4][R2.64+0x34], R27 ;  /* 0x0000341b02007986 */ /* 0x000fe2000c101904 */
[----:B------:R-:W-:Y:S05]  /*02f0*/  EXIT ;  /* 0x000000000000794d */ /* 0x000fea0003800000 */
.L_x_1:
        /* <DEDUP_REMOVED lines=16> */
.L_x_5:


//--------------------- .text._Z41transform_physx_to_sapien_subtract_offsetPN36_GLOBAL__N__24208758_4_k_cu_5200fd9111PxTransformEPKiPK6float4i --------------------------
	.section	.text._Z41transform_physx_to_sapien_subtract_offsetPN36_GLOBAL__N__24208758_4_k_cu_5200fd9111PxTransformEPKiPK6float4i,"ax",@progbits
	.align	128
        .global         _Z41transform_physx_to_sapien_subtract_offsetPN36_GLOBAL__N__24208758_4_k_cu_5200fd9111PxTransformEPKiPK6float4i
        .type           _Z41transform_physx_to_sapien_subtract_offsetPN36_GLOBAL__N__24208758_4_k_cu_5200fd9111PxTransformEPKiPK6float4i,@function
        .size           _Z41transform_physx_to_sapien_subtract_offsetPN36_GLOBAL__N__24208758_4_k_cu_5200fd9111PxTransformEPKiPK6float4i,(.L_x_6 - _Z41transform_physx_to_sapien_subtract_offsetPN36_GLOBAL__N__24208758_4_k_cu_5200fd9111PxTransformEPKiPK6float4i)
        .other          _Z41transform_physx_to_sapien_subtract_offsetPN36_GLOBAL__N__24208758_4_k_cu_5200fd9111PxTransformEPKiPK6float4i,@"STO_CUDA_ENTRY STV_DEFAULT"
_Z41transform_physx_to_sapien_subtract_offsetPN36_GLOBAL__N__24208758_4_k_cu_5200fd9111PxTransformEPKiPK6float4i:
.text._Z41transform_physx_to_sapien_subtract_offsetPN36_GLOBAL__N__24208758_4_k_cu_5200fd9111PxTransformEPKiPK6float4i:
        /* <DEDUP_REMOVED lines=15> */
[----:B--2---:R-:W-:Y:S02]  /*00f0*/  IMAD.WIDE R8, R3, 0x1c, R8 ;  /* 0x0000001c03087825 */ /* 0x004fe400078e0208 */
[----:B------:R-:W2:Y:S04]  /*0100*/  LDG.E.128.CONSTANT R4, desc[UR4][R4.64] ;  /* 0x0000000404047981 */ /* 0x000ea8000c1e9d00 */
[----:B------:R-:W2:Y:S04]  /*0110*/  LDG.E R11, desc[UR4][R8.64+0x10] ;  /* 0x00001004080b7981 */ /* 0x000ea8000c1e1900 */
[----:B------:R-:W3:Y:S04]  /*0120*/  LDG.E R0, desc[UR4][R8.64+0x14] ;  /* 0x0000140408007981 */ /* 0x000ee8000c1e1900 */
[----:B------:R-:W4:Y:S04]  /*0130*/  LDG.E R13, desc[UR4][R8.64+0x18] ;  /* 0x00001804080d7981 */ /* 0x000f28000c1e1900 */
[----:B------:R-:W5:Y:S04]  /*0140*/  LDG.E R15, desc[UR4][R8.64] ;  /* 0x00000004080f7981 */ /* 0x000f68000c1e1900 */
[----:B------:R-:W5:Y:S04]  /*0150*/  LDG.E R17, desc[UR4][R8.64+0x4] ;  /* 0x0000040408117981 */ /* 0x000f68000c1e1900 */
[----:B------:R-:W5:Y:S01]  /*0160*/  LDG.E R19, desc[UR4][R8.64+0x8] ;  /* 0x0000080408137981 */ /* 0x000f62000c1e1900 */
[----:B--2---:R-:W-:Y:S01]  /*0170*/  FADD R11, R11, -R4 ;  /* 0x800000040b0b7221 */ /* 0x004fe20000000000 */
[----:B---3--:R-:W-:Y:S01]  /*0180*/  FADD R3, -R5, R0 ;  /* 0x0000000005037221 */ /* 0x008fe20000000100 */
[----:B----4-:R-:W-:-:S03]  /*0190*/  FADD R13, -R6, R13 ;  /* 0x0000000d060d7221 */ /* 0x010fc60000000100 */
[----:B------:R-:W-:Y:S04]  /*01a0*/  STG.E desc[UR4][R8.64], R11 ;  /* 0x0000000b08007986 */ /* 0x000fe8000c101904 */
[----:B-----5:R-:W-:Y:S04]  /*01b0*/  STG.E desc[UR4][R8.64+0x10], R15 ;  /* 0x0000100f08007986 */ /* 0x020fe8000c101904 */
[----:B------:R-:W-:Y:S04]  /*01c0*/  STG.E desc[UR4][R8.64+0x14], R17 ;  /* 0x0000141108007986 */ /* 0x000fe8000c101904 */
[----:B------:R-:W-:Y:S04]  /*01d0*/  STG.E desc[UR4][R8.64+0x4], R3 ;  /* 0x0000040308007986 */ /* 0x000fe8000c101904 */
[----:B------:R-:W-:Y:S04]  /*01e0*/  STG.E desc[UR4][R8.64+0x18], R19 ;  /* 0x0000181308007986 */ /* 0x000fe8000c101904 */
[----:B------:R-:W-:Y:S01]  /*01f0*/  STG.E desc[UR4][R8.64+0x8], R13 ;  /* 0x0000080d08007986 */ /* 0x000fe2000c101904 */
[----:B------:R-:W-:Y:S05]  /*0200*/  EXIT ;  /* 0x000000000000794d */ /* 0x000fea0003800000 */
.L_x_2:
        /* <DEDUP_REMOVED lines=15> */
.L_x_6:


//--------------------- .text._Z36transform_sapien_to_physx_add_offsetPN36_GLOBAL__N__24208758_4_k_cu_5200fd9115SapienTransformEPKiPK6float4i --------------------------
	.section	.text._Z36transform_sapien_to_physx_add_offsetPN36_GLOBAL__N__24208758_4_k_cu_5200fd9115SapienTransformEPKiPK6float4i,"ax",@progbits
	.align	128
        .global         _Z36transform_sapien_to_physx_add_offsetPN36_GLOBAL__N__24208758_4_k_cu_5200fd9115SapienTransformEPKiPK6float4i
        .type           _Z36transform_sapien_to_physx_add_offsetPN36_GLOBAL__N__24208758_4_k_cu_5200fd9115SapienTransformEPKiPK6float4i,@function
        .size           _Z36transform_sapien_to_physx_add_offsetPN36_GLOBAL__N__24208758_4_k_cu_5200fd9115SapienTransformEPKiPK6float4i,(.L_x_7 - _Z36transform_sapien_to_physx_add_offsetPN36_GLOBAL__N__24208758_4_k_cu_5200fd9115SapienTransformEPKiPK6float4i)
        .other          _Z36transform_sapien_to_physx_add_offsetPN36_GLOBAL__N__24208758_4_k_cu_5200fd9115SapienTransformEPKiPK6float4i,@"STO_CUDA_ENTRY STV_DEFAULT"
_Z36transform_sapien_to_physx_add_offsetPN36_GLOBAL__N__24208758_4_k_cu_5200fd9115SapienTransformEPKiPK6float4i:
.text._Z36transform_sapien_to_physx_add_offsetPN36_GLOBAL__N__24208758_4_k_cu_5200fd9115SapienTransformEPKiPK6float4i:
        /* <DEDUP_REMOVED lines=31> */
[----:B------:R-:W-:Y:S01]  /*01f0*/  STG.E desc[UR4][R8.64+0x18], R17 ;  /* 0x0000181108007986 */ /* 0x000fe2000c101904 */
[----:B------:R-:W-:Y:S05]  /*0200*/  EXIT ;  /* 0x000000000000794d */ /* 0x000fea0003800000 */
.L_x_3:
        /* <DEDUP_REMOVED lines=15> */
.L_x_7:


//--------------------- .nv.shared.reserved.0     --------------------------
	.section	.nv.shared.reserved.0,"aw",@nobits
	.weak		__nv_reservedSMEM_offset_0_alias
	.size		__nv_reservedSMEM_offset_0_alias, 0, 64
	.other		__nv_reservedSMEM_offset_0_alias,@"STO_CUDA_RESERVED_SHARED STV_DEFAULT"
__nv_reservedSMEM_offset_0_alias:
	.zero		0
	.zero		64


//--------------------- .nv.constant0._Z41body_data_physx_to_sapien_subtract_offsetPN36_GLOBAL__N__24208758_4_k_cu_5200fd9110PxBodyDataEPK4int4PK6float4i --------------------------
	.section	.nv.constant0._Z41body_data_physx_to_sapien_subtract_offsetPN36_GLOBAL__N__24208758_4_k_cu_5200fd9110PxBodyDataEPK4int4PK6float4i,"a",@progbits
	.sectionflags	@""
	.align	4
.nv.constant0._Z41body_data_physx_to_sapien_subtract_offsetPN36_GLOBAL__N__24208758_4_k_cu_5200fd9110PxBodyDataEPK4int4PK6float4i:
	.zero		924


//--------------------- .nv.constant0._Z36body_data_sapien_to_physx_add_offsetPN36_GLOBAL__N__24208758_4_k_cu_5200fd9114SapienBodyDataEPK4int4PK6float4i --------------------------
	.section	.nv.constant0._Z36body_data_sapien_to_physx_add_offsetPN36_GLOBAL__N__24208758_4_k_cu_5200fd9114SapienBodyDataEPK4int4PK6float4i,"a",@progbits
	.sectionflags	@""
	.align	4
.nv.constant0._Z36body_data_sapien_to_physx_add_offsetPN36_GLOBAL__N__24208758_4_k_cu_5200fd9114SapienBodyDataEPK4int4PK6float4i:
	.zero		924


//--------------------- .nv.constant0._Z41transform_physx_to_sapien_subtract_offsetPN36_GLOBAL__N__24208758_4_k_cu_5200fd9111PxTransformEPKiPK6float4i --------------------------
	.section	.nv.constant0._Z41transform_physx_to_sapien_subtract_offsetPN36_GLOBAL__N__24208758_4_k_cu_5200fd9111PxTransformEPKiPK6float4i,"a",@progbits
	.sectionflags	@""
	.align	4
.nv.constant0._Z41transform_physx_to_sapien_subtract_offsetPN36_GLOBAL__N__24208758_4_k_cu_5200fd9111PxTransformEPKiPK6float4i:
	.zero		924


//--------------------- .nv.constant0._Z36transform_sapien_to_physx_add_offsetPN36_GLOBAL__N__24208758_4_k_cu_5200fd9115SapienTransformEPKiPK6float4i --------------------------
	.section	.nv.constant0._Z36transform_sapien_to_physx_add_offsetPN36_GLOBAL__N__24208758_4_k_cu_5200fd9115SapienTransformEPKiPK6float4i,"a",@progbits
	.sectionflags	@""
	.align	4
.nv.constant0._Z36transform_sapien_to_physx_add_offsetPN36_GLOBAL__N__24208758_4_k_cu_5200fd9115SapienTransformEPKiPK6float4i:
	.zero		924


//--------------------- SYMBOLS --------------------------

	.type		.nv.reservedSmem.offset0,@object
	.size		.nv.reservedSmem.offset0,0x4
